	.headerflags	@"EF_CUDA_TEXMODE_UNIFIED EF_CUDA_64BIT_ADDRESS EF_CUDA_ACCELERATORS EF_CUDA_SM90 EF_CUDA_VIRTUAL_SM(EF_CUDA_SM90)"
	.elftype	@"ET_EXEC"


//--------------------- .nv.info                  --------------------------
	.section	.nv.info,"",@"SHT_CUDA_INFO"
	.align	4


	//----- nvinfo : EIATTR_REGCOUNT
	.align		4
        /*0000*/ 	.byte	0x04, 0x2f
        /*0002*/ 	.short	(.L_3 - .L_2)
	.align		4
.L_2:
        /*0004*/ 	.word	index@(triton_poi_fused__native_batch_norm_legit_no_training_add_leaky_relu_20)
        /*0008*/ 	.word	0x0000001d


	//----- nvinfo : EIATTR_MIN_STACK_SIZE
	.align		4
.L_3:
        /*000c*/ 	.byte	0x04, 0x12
        /*000e*/ 	.short	(.L_5 - .L_4)
	.align		4
.L_4:
        /*0010*/ 	.word	index@(triton_poi_fused__native_batch_norm_legit_no_training_add_leaky_relu_20)
        /*0014*/ 	.word	0x00000000


	//----- nvinfo : EIATTR_FRAME_SIZE
	.align		4
.L_5:
        /*0018*/ 	.byte	0x04, 0x11
        /*001a*/ 	.short	(.L_7 - .L_6)
	.align		4
.L_6:
        /*001c*/ 	.word	index@(triton_poi_fused__native_batch_norm_legit_no_training_add_leaky_relu_20)
        /*0020*/ 	.word	0x00000000


	//----- nvinfo : EIATTR_MIN_STACK_SIZE
	.align		4
.L_7:
        /*0024*/ 	.byte	0x04, 0x12
        /*0026*/ 	.short	(.L_9 - .L_8)
	.align		4
.L_8:
        /*0028*/ 	.word	index@(triton_poi_fused__native_batch_norm_legit_no_training_add_leaky_relu_20)
        /*002c*/ 	.word	0x00000000
.L_9:


//--------------------- .nv.info.triton_poi_fused__native_batch_norm_legit_no_training_add_leaky_relu_20 --------------------------
	.section	.nv.info.triton_poi_fused__native_batch_norm_legit_no_training_add_leaky_relu_20,"",@"SHT_CUDA_INFO"
	.sectionflags	@""
	.align	4


	//----- nvinfo : EIATTR_CUDA_API_VERSION
	.align		4
        /*0000*/ 	.byte	0x04, 0x37
        /*0002*/ 	.short	(.L_11 - .L_10)
.L_10:
        /*0004*/ 	.word	0x0000007c


	//----- nvinfo : EIATTR_KPARAM_INFO
	.align		4
.L_11:
        /*0008*/ 	.byte	0x04, 0x17
        /*000a*/ 	.short	(.L_13 - .L_12)
.L_12:
        /*000c*/ 	.word	0x00000000
        /*0010*/ 	.short	0x0008
        /*0012*/ 	.short	0x003c
        /*0014*/ 	.byte	0x00, 0xf0, 0x11, 0x00


	//----- nvinfo : EIATTR_KPARAM_INFO
	.align		4
.L_13:
        /*0018*/ 	.byte	0x04, 0x17
        /*001a*/ 	.short	(.L_15 - .L_14)
.L_14:
        /*001c*/ 	.word	0x00000000
        /*0020*/ 	.short	0x0007
        /*0022*/ 	.short	0x0038
        /*0024*/ 	.byte	0x00, 0xf0, 0x11, 0x00


	//----- nvinfo : EIATTR_KPARAM_INFO
	.align		4
.L_15:
        /*0028*/ 	.byte	0x04, 0x17
        /*002a*/ 	.short	(.L_17 - .L_16)
.L_16:
        /*002c*/ 	.word	0x00000000
        /*0030*/ 	.short	0x0006
        /*0032*/ 	.short	0x0030
        /*0034*/ 	.byte	0x00, 0xf4, 0x21, 0x00


	//----- nvinfo : EIATTR_KPARAM_INFO
	.align		4
.L_17:
        /*0038*/ 	.byte	0x04, 0x17
        /*003a*/ 	.short	(.L_19 - .L_18)
.L_18:
        /*003c*/ 	.word	0x00000000
        /*0040*/ 	.short	0x0005
        /*0042*/ 	.short	0x0028
        /*0044*/ 	.byte	0x00, 0xf4, 0x21, 0x00


	//----- nvinfo : EIATTR_KPARAM_INFO
	.align		4
.L_19:
        /*0048*/ 	.byte	0x04, 0x17
        /*004a*/ 	.short	(.L_21 - .L_20)
.L_20:
        /*004c*/ 	.word	0x00000000
        /*0050*/ 	.short	0x0004
        /*0052*/ 	.short	0x0020
        /*0054*/ 	.byte	0x00, 0xf4, 0x21, 0x00


	//----- nvinfo : EIATTR_KPARAM_INFO
	.align		4
.L_21:
        /*0058*/ 	.byte	0x04, 0x17
        /*005a*/ 	.short	(.L_23 - .L_22)
.L_22:
        /*005c*/ 	.word	0x00000000
        /*0060*/ 	.short	0x0003
        /*0062*/ 	.short	0x0018
        /*0064*/ 	.byte	0x00, 0xf4, 0x21, 0x00


	//----- nvinfo : EIATTR_KPARAM_INFO
	.align		4
.L_23:
        /*0068*/ 	.byte	0x04, 0x17
        /*006a*/ 	.short	(.L_25 - .L_24)
.L_24:
        /*006c*/ 	.word	0x00000000
        /*0070*/ 	.short	0x0002
        /*0072*/ 	.short	0x0010
        /*0074*/ 	.byte	0x00, 0xf4, 0x21, 0x00


	//----- nvinfo : EIATTR_KPARAM_INFO
	.align		4
.L_25:
        /*0078*/ 	.byte	0x04, 0x17
        /*007a*/ 	.short	(.L_27 - .L_26)
.L_26:
        /*007c*/ 	.word	0x00000000
        /*0080*/ 	.short	0x0001
        /*0082*/ 	.short	0x0008
        /*0084*/ 	.byte	0x00, 0xf4, 0x21, 0x00


	//----- nvinfo : EIATTR_KPARAM_INFO
	.align		4
.L_27:
        /*0088*/ 	.byte	0x04, 0x17
        /*008a*/ 	.short	(.L_29 - .L_28)
.L_28:
        /*008c*/ 	.word	0x00000000
        /*0090*/ 	.short	0x0000
        /*0092*/ 	.short	0x0000
        /*0094*/ 	.byte	0x00, 0xf4, 0x21, 0x00


	//----- nvinfo : EIATTR_SPARSE_MMA_MASK
	.align		4
.L_29:
        /*0098*/ 	.byte	0x03, 0x50
        /*009a*/ 	.short	0x0000


	//----- nvinfo : EIATTR_MAXREG_COUNT
	.align		4
        /*009c*/ 	.byte	0x03, 0x1b
        /*009e*/ 	.short	0x00ff


	//----- nvinfo : EIATTR_EXIT_INSTR_OFFSETS
	.align		4
        /*00a0*/ 	.byte	0x04, 0x1c
        /*00a2*/ 	.short	(.L_31 - .L_30)


	//   ....[0]....
.L_30:
        /*00a4*/ 	.word	0x00000a10


	//   ....[1]....
        /*00a8*/ 	.word	0x00000a60


	//----- nvinfo : EIATTR_REQNTID
	.align		4
.L_31:
        /*00ac*/ 	.byte	0x04, 0x10
        /*00ae*/ 	.short	(.L_33 - .L_32)
.L_32:
        /*00b0*/ 	.word	0x00000080
        /*00b4*/ 	.word	0x00000001
        /*00b8*/ 	.word	0x00000001


	//----- nvinfo : EIATTR_CBANK_PARAM_SIZE
	.align		4
.L_33:
        /*00bc*/ 	.byte	0x03, 0x19
        /*00be*/ 	.short	0x0040


	//----- nvinfo : EIATTR_PARAM_CBANK
	.align		4
        /*00c0*/ 	.byte	0x04, 0x0a
        /*00c2*/ 	.short	(.L_35 - .L_34)
	.align		4
.L_34:
        /*00c4*/ 	.word	index@(.nv.constant0.triton_poi_fused__native_batch_norm_legit_no_training_add_leaky_relu_20)
        /*00c8*/ 	.short	0x0210
        /*00ca*/ 	.short	0x0040


	//----- nvinfo : EIATTR_SW_WAR
	.align		4
.L_35:
        /*00cc*/ 	.byte	0x04, 0x36
        /*00ce*/ 	.short	(.L_37 - .L_36)
.L_36:
        /*00d0*/ 	.word	0x00000008
.L_37:


//--------------------- .nv.callgraph             --------------------------
	.section	.nv.callgraph,"",@"SHT_CUDA_CALLGRAPH"
	.align	4
	.sectionentsize	8
	.align		4
        /*0000*/ 	.word	0x00000000
	.align		4
        /*0004*/ 	.word	0xffffffff
	.align		4
        /*0008*/ 	.word	0x00000000
	.align		4
        /*000c*/ 	.word	0xfffffffe
	.align		4
        /*0010*/ 	.word	0x00000000
	.align		4
        /*0014*/ 	.word	0xfffffffd
	.align		4
        /*0018*/ 	.word	0x00000000
	.align		4
        /*001c*/ 	.word	0xfffffffc


//--------------------- .nv.constant4             --------------------------
	.section	.nv.constant4,"a",@progbits
	.align	8
	.align		8
.nv.constant4:
        /*0000*/ 	.dword	_$_str
	.align		8
        /*0008*/ 	.dword	_$_str_$_2


//--------------------- .text.triton_poi_fused__native_batch_norm_legit_no_training_add_leaky_relu_20 --------------------------
	.section	.text.triton_poi_fused__native_batch_norm_legit_no_training_add_leaky_relu_20,"ax",@progbits
	.sectionflags	@"SHF_BARRIERS=1"
	.align	128
        .global         triton_poi_fused__native_batch_norm_legit_no_training_add_leaky_relu_20
        .type           triton_poi_fused__native_batch_norm_legit_no_training_add_leaky_relu_20,@function
        .size           triton_poi_fused__native_batch_norm_legit_no_training_add_leaky_relu_20,(.L_x_1 - triton_poi_fused__native_batch_norm_legit_no_training_add_leaky_relu_20)
        .other          triton_poi_fused__native_batch_norm_legit_no_training_add_leaky_relu_20,@"STO_CUDA_ENTRY STV_DEFAULT"
triton_poi_fused__native_batch_norm_legit_no_training_add_leaky_relu_20:
.text.triton_poi_fused__native_batch_norm_legit_no_training_add_leaky_relu_20:
[----:B------:R-:W0:Y:S01]  /*0000*/  LDC R1, c[0x0][0x28] ;  /* 0x00000a00ff017b82 */ /* 0x000e220000000800 */
[----:B------:R-:W1:Y:S07]  /*0010*/  S2R R14, SR_TID.X ;  /* 0x00000000000e7919 */ /* 0x000e6e0000002100 */
[----:B------:R-:W2:Y:S01]  /*0020*/  LDC.64 R2, c[0x0][0x210] ;  /* 0x00008400ff027b82 */ /* 0x000ea20000000a00 */
[----:B------:R-:W-:Y:S01]  /*0030*/  ULDC.64 UR6, c[0x0][0x208] ;  /* 0x0000820000067ab9 */ /* 0x000fe20000000a00 */
[----:B------:R-:W3:Y:S01]  /*0040*/  S2R R15, SR_CTAID.Y ;  /* 0x00000000000f7919 */ /* 0x000ee20000002600 */
[----:B------:R-:W4:Y:S05]  /*0050*/  S2R R0, SR_CTAID.X ;  /* 0x0000000000007919 */ /* 0x000f2a0000002500 */
[----:B------:R-:W5:Y:S01]  /*0060*/  S2UR UR5, SR_CgaCtaId ;  /* 0x00000000000579c3 */ /* 0x000f620000008800 */
[----:B------:R-:W-:-:S07]  /*0070*/  UMOV UR4, 0x400 ;  /* 0x0000040000047882 */ /* 0x000fce0000000000 */
[----:B------:R-:W5:Y:S08]  /*0080*/  LDC.64 R8, c[0x0][0x220] ;  /* 0x00008800ff087b82 */ /* 0x000f700000000a00 */
[----:B------:R-:W5:Y:S01]  /*0090*/  LDC.64 R18, c[0x0][0x218] ;  /* 0x00008600ff127b82 */ /* 0x000f620000000a00 */
[----:B-1----:R-:W-:Y:S01]  /*00a0*/  IMAD.SHL.U32 R11, R14, 0x4, RZ ;  /* 0x000000040e0b7824 */ /* 0x002fe200078e00ff */
[----:B------:R-:W-:-:S06]  /*00b0*/  SHF.R.U32.HI R5, RZ, 0x6, R14 ;  /* 0x00000006ff057819 */ /* 0x000fcc000001160e */
[----:B------:R-:W1:Y:S01]  /*00c0*/  LDC.64 R22, c[0x0][0x228] ;  /* 0x00008a00ff167b82 */ /* 0x000e620000000a00 */
[----:B---3--:R-:W-:Y:S01]  /*00d0*/  IMAD.SHL.U32 R4, R15, 0x2, RZ ;  /* 0x000000020f047824 */ /* 0x008fe200078e00ff */
[----:B------:R-:W-:Y:S02]  /*00e0*/  SGXT.U32 R5, R5, 0x1 ;  /* 0x000000010505781a */ /* 0x000fe40000000000 */
[----:B------:R-:W-:Y:S02]  /*00f0*/  LOP3.LUT R7, R11, 0xfc, RZ, 0xc0, !PT ;  /* 0x000000fc0b077812 */ /* 0x000fe400078ec0ff */
[----:B------:R-:W-:Y:S02]  /*0100*/  LOP3.LUT R4, R4, R5, RZ, 0xfc, !PT ;  /* 0x0000000504047212 */ /* 0x000fe400078efcff */
[----:B------:R-:W3:Y:S01]  /*0110*/  LDC.64 R24, c[0x0][0x230] ;  /* 0x00008c00ff187b82 */ /* 0x000ee20000000a00 */
[----:B----4-:R-:W-:-:S04]  /*0120*/  PRMT R7, R7, 0x6540, R0 ;  /* 0x0000654007077816 */ /* 0x010fc80000000000 */
[C---:B------:R-:W-:Y:S01]  /*0130*/  VIMNMX R5, R4.reuse, R7, !PT ;  /* 0x0000000704057248 */ /* 0x040fe20007fe0100 */
[----:B------:R-:W-:Y:S01]  /*0140*/  IMAD R16, R4, 0x100, R7 ;  /* 0x0000010004107824 */ /* 0x000fe200078e0207 */
[----:B------:R-:W-:Y:S02]  /*0150*/  CS2R R6, SRZ ;  /* 0x0000000000067805 */ /* 0x000fe4000001ff00 */
[----:B------:R-:W-:Y:S02]  /*0160*/  ISETP.GE.AND P1, PT, R5, 0x100, PT ;  /* 0x000001000500780c */ /* 0x000fe40003f26270 */
[----:B------:R-:W-:Y:S01]  /*0170*/  CS2R R4, SRZ ;  /* 0x0000000000047805 */ /* 0x000fe2000001ff00 */
[----:B--2---:R-:W-:-:S10]  /*0180*/  IMAD.WIDE R2, R16, 0x4, R2 ;  /* 0x0000000410027825 */ /* 0x004fd400078e0202 */
[----:B------:R2:W4:Y:S01]  /*0190*/  @!P1 LDG.E.128 R4, desc[UR6][R2.64] ;  /* 0x0000000602049981 */ /* 0x000522000c1e1d00 */
[----:B------:R-:W-:Y:S01]  /*01a0*/  SHF.R.U32.HI R12, RZ, 0x8, R11 ;  /* 0x00000008ff0c7819 */ /* 0x000fe2000001160b */
[----:B-----5:R-:W-:Y:S01]  /*01b0*/  UPRMT UR4, UR5, 0x654, UR4 ;  /* 0x0000065405047896 */ /* 0x020fe20008000004 */
[----:B------:R-:W-:Y:S02]  /*01c0*/  IMAD.SHL.U32 R17, R14, 0x2, RZ ;  /* 0x000000020e117824 */ /* 0x000fe400078e00ff */
[----:B------:R-:W-:-:S03]  /*01d0*/  SGXT.U32 R12, R12, 0x1 ;  /* 0x000000010c0c781a */ /* 0x000fc60000000000 */
[----:B------:R-:W-:Y:S02]  /*01e0*/  LOP3.LUT R17, R17, 0xfe, RZ, 0xc0, !PT ;  /* 0x000000fe11117812 */ /* 0x000fe400078ec0ff */
[----:B------:R-:W-:Y:S02]  /*01f0*/  LOP3.LUT R13, R12, 0x1fc, R11, 0xf8, !PT ;  /* 0x000001fc0c0d7812 */ /* 0x000fe400078ef80b */
[----:B--2---:R-:W-:Y:S02]  /*0200*/  CS2R R2, SRZ ;  /* 0x0000000000027805 */ /* 0x004fe4000001ff00 */
[----:B------:R-:W-:Y:S02]  /*0210*/  LOP3.LUT R11, R11, 0x1fc, RZ, 0xc0, !PT ;  /* 0x000001fc0b0b7812 */ /* 0x000fe400078ec0ff */
[----:B------:R-:W-:Y:S02]  /*0220*/  LEA R12, R12, UR4, 0x2 ;  /* 0x000000040c0c7c11 */ /* 0x000fe4000f8e10ff */
[----:B------:R-:W-:-:S02]  /*0230*/  LEA R13, R13, UR4, 0x2 ;  /* 0x000000040d0d7c11 */ /* 0x000fc4000f8e10ff */
[----:B------:R-:W-:Y:S01]  /*0240*/  PRMT R10, R17, 0x6540, R0 ;  /* 0x00006540110a7816 */ /* 0x000fe20000000000 */
[----:B------:R-:W-:-:S03]  /*0250*/  IMAD R12, R11, 0x4, R12 ;  /* 0x000000040b0c7824 */ /* 0x000fc600078e020c */
[C---:B------:R-:W-:Y:S01]  /*0260*/  ISETP.GE.AND P0, PT, R10.reuse, 0x100, PT ;  /* 0x000001000a00780c */ /* 0x040fe20003f06270 */
[----:B0-----:R-:W-:Y:S01]  /*0270*/  IMAD.WIDE R20, R10, 0x4, R8 ;  /* 0x000000040a147825 */ /* 0x001fe200078e0208 */
[----:B------:R-:W-:-:S03]  /*0280*/  CS2R R8, SRZ ;  /* 0x0000000000087805 */ /* 0x000fc6000001ff00 */
[----:B------:R-:W-:-:S04]  /*0290*/  IMAD.WIDE R18, R10, 0x4, R18 ;  /* 0x000000040a127825 */ /* 0x000fc800078e0212 */
[----:B-1----:R-:W-:-:S04]  /*02a0*/  IMAD.WIDE R22, R10, 0x4, R22 ;  /* 0x000000040a167825 */ /* 0x002fc800078e0216 */
[----:B---3--:R-:W-:Y:S01]  /*02b0*/  IMAD.WIDE R24, R10, 0x4, R24 ;  /* 0x000000040a187825 */ /* 0x008fe200078e0218 */
[----:B------:R-:W-:Y:S01]  /*02c0*/  CS2R R10, SRZ ;  /* 0x00000000000a7805 */ /* 0x000fe2000001ff00 */
[----:B----4-:R-:W-:Y:S04]  /*02d0*/  STS [R13], R4 ;  /* 0x000000040d007388 */ /* 0x010fe80000000800 */
[----:B------:R-:W-:Y:S04]  /*02e0*/  STS [R12+0x4], R5 ;  /* 0x000004050c007388 */ /* 0x000fe80000000800 */
[----:B------:R-:W-:Y:S04]  /*02f0*/  STS [R13+0x8], R6 ;  /* 0x000008060d007388 */ /* 0x000fe80000000800 */
[----:B------:R0:W-:Y:S01]  /*0300*/  STS [R12+0xc], R7 ;  /* 0x00000c070c007388 */ /* 0x0001e20000000800 */
[----:B------:R-:W-:Y:S06]  /*0310*/  BAR.SYNC.DEFER_BLOCKING 0x0 ;  /* 0x0000000000007b1d */ /* 0x000fec0000010000 */
[----:B------:R1:W2:Y:S04]  /*0320*/  @!P0 LDG.E.EL.64 R2, desc[UR6][R20.64] ;  /* 0x0000000614028981 */ /* 0x0002a8000c2e1b00 */
[----:B------:R-:W3:Y:S01]  /*0330*/  @!P0 LDG.E.EL.64 R8, desc[UR6][R18.64] ;  /* 0x0000000612088981 */ /* 0x000ee2000c2e1b00 */
[----:B0-----:R-:W-:-:S03]  /*0340*/  CS2R R12, SRZ ;  /* 0x00000000000c7805 */ /* 0x001fc6000001ff00 */
[----:B------:R-:W4:Y:S01]  /*0350*/  @!P0 LDG.E.EL.64 R10, desc[UR6][R24.64] ;  /* 0x00000006180a8981 */ /* 0x000f22000c2e1b00 */
[----:B-1----:R-:W0:Y:S03]  /*0360*/  LDC.64 R20, c[0x0][0x238] ;  /* 0x00008e00ff147b82 */ /* 0x002e260000000a00 */
[----:B------:R1:W4:Y:S01]  /*0370*/  @!P0 LDG.E.EL.64 R12, desc[UR6][R22.64] ;  /* 0x00000006160c8981 */ /* 0x000322000c2e1b00 */
[----:B------:R-:W-:Y:S02]  /*0380*/  CS2R R4, SRZ ;  /* 0x0000000000047805 */ /* 0x000fe4000001ff00 */
[----:B------:R-:W-:Y:S01]  /*0390*/  CS2R R6, SRZ ;  /* 0x0000000000067805 */ /* 0x000fe2000001ff00 */
[----:B0-----:R-:W-:-:S05]  /*03a0*/  IMAD.WIDE R20, R16, 0x4, R20 ;  /* 0x0000000410147825 */ /* 0x001fca00078e0214 */
[----:B------:R0:W5:Y:S01]  /*03b0*/  @!P1 LDG.E.128 R4, desc[UR6][R20.64] ;  /* 0x0000000614049981 */ /* 0x000162000c1e1d00 */
[----:B------:R-:W-:-:S05]  /*03c0*/  LEA R16, R17, UR4, 0x2 ;  /* 0x0000000411107c11 */ /* 0x000fca000f8e10ff */
[----:B-1----:R-:W3:Y:S04]  /*03d0*/  LDS R22, [R16+0x408] ;  /* 0x0004080010167984 */ /* 0x002ee80000000800 */
[----:B------:R-:W-:Y:S01]  /*03e0*/  LDS R19, [R16+0x404] ;  /* 0x0004040010137984 */ /* 0x000fe20000000800 */
[----:B0-----:R-:W-:Y:S02]  /*03f0*/  IMAD.MOV.U32 R20, RZ, RZ, 0x3e800000 ;  /* 0x3e800000ff147424 */ /* 0x001fe400078e00ff */
[----:B--2---:R-:W-:Y:S01]  /*0400*/  FADD R23, R3, 9.9999997473787516356e-06 ;  /* 0x3727c5ac03177421 */ /* 0x004fe20000000000 */
[----:B------:R-:W-:Y:S02]  /*0410*/  FADD R18, R2, 9.9999997473787516356e-06 ;  /* 0x3727c5ac02127421 */ /* 0x000fe40000000000 */
[----:B------:R-:W0:Y:S02]  /*0420*/  LDS.64 R2, [R16] ;  /* 0x0000000010027984 */ /* 0x000e240000000a00 */
[----:B------:R-:W1:Y:S08]  /*0430*/  MUFU.SQRT R26, R18 ;  /* 0x00000012001a7308 */ /* 0x000e700000002000 */
[----:B------:R-:W2:Y:S01]  /*0440*/  MUFU.SQRT R23, R23 ;  /* 0x0000001700177308 */ /* 0x000ea20000002000 */
[----:B------:R-:W-:Y:S01]  /*0450*/  BAR.SYNC.DEFER_BLOCKING 0x0 ;  /* 0x0000000000007b1d */ /* 0x000fe20000010000 */
[----:B-1----:R-:W-:-:S02]  /*0460*/  FSETP.GT.AND P0, PT, R26, 8.50705917302346158658e+37, PT ;  /* 0x7e8000001a00780b */ /* 0x002fc40003f04000 */
[----:B------:R-:W-:Y:S02]  /*0470*/  FSETP.GEU.AND P2, PT, R26, 1.175494350822287508e-38, PT ;  /* 0x008000001a00780b */ /* 0x000fe40003f4e000 */
[C---:B--2---:R-:W-:Y:S02]  /*0480*/  FSETP.GT.AND P1, PT, R23.reuse, 8.50705917302346158658e+37, PT ;  /* 0x7e8000001700780b */ /* 0x044fe40003f24000 */
[----:B------:R-:W-:-:S07]  /*0490*/  FSETP.GEU.AND P3, PT, R23, 1.175494350822287508e-38, PT ;  /* 0x008000001700780b */ /* 0x000fce0003f6e000 */
[----:B------:R-:W-:-:S04]  /*04a0*/  @P0 FMUL R26, R26, 0.25 ;  /* 0x3e8000001a1a0820 */ /* 0x000fc80000400000 */
[----:B------:R-:W-:Y:S01]  /*04b0*/  @!P2 FMUL R26, R26, 16777216 ;  /* 0x4b8000001a1aa820 */ /* 0x000fe20000400000 */
[----:B------:R-:W-:-:S03]  /*04c0*/  @P1 FMUL R23, R23, 0.25 ;  /* 0x3e80000017171820 */ /* 0x000fc60000400000 */
[----:B------:R-:W1:Y:S01]  /*04d0*/  MUFU.RCP R18, R26 ;  /* 0x0000001a00127308 */ /* 0x000e620000001000 */
[----:B------:R-:W-:Y:S01]  /*04e0*/  @!P3 FMUL R23, R23, 16777216 ;  /* 0x4b8000001717b820 */ /* 0x000fe20000400000 */
[----:B------:R-:W-:-:S06]  /*04f0*/  FSEL R21, R20, 1, P0 ;  /* 0x3f80000014157808 */ /* 0x000fcc0000000000 */
[----:B------:R-:W2:Y:S01]  /*0500*/  MUFU.RCP R23, R23 ;  /* 0x0000001700177308 */ /* 0x000ea20000001000 */
[----:B------:R-:W-:Y:S01]  /*0510*/  FSEL R20, R20, 1, P1 ;  /* 0x3f80000014147808 */ /* 0x000fe20000800000 */
[----:B------:R-:W-:-:S04]  /*0520*/  @!P2 FMUL R21, R21, 16777216 ;  /* 0x4b8000001515a820 */ /* 0x000fc80000400000 */
[----:B------:R-:W-:Y:S01]  /*0530*/  @!P3 FMUL R20, R20, 16777216 ;  /* 0x4b8000001414b820 */ /* 0x000fe20000400000 */
[----:B-1----:R-:W-:Y:S01]  /*0540*/  FMUL R18, R18, R21 ;  /* 0x0000001512127220 */ /* 0x002fe20000400000 */
[--C-:B---3--:R-:W-:Y:S01]  /*0550*/  FADD R21, R22, -R9.reuse ;  /* 0x8000000916157221 */ /* 0x108fe20000000000 */
[----:B0-----:R-:W-:Y:S01]  /*0560*/  FADD R9, R3, -R9 ;  /* 0x8000000903097221 */ /* 0x001fe20000000000 */
[--C-:B------:R-:W-:Y:S01]  /*0570*/  FADD R3, R2, -R8.reuse ;  /* 0x8000000802037221 */ /* 0x100fe20000000000 */
[----:B------:R-:W-:Y:S01]  /*0580*/  FADD R19, R19, -R8 ;  /* 0x8000000813137221 */ /* 0x000fe20000000000 */
[----:B--2---:R-:W-:Y:S02]  /*0590*/  FMUL R20, R23, R20 ;  /* 0x0000001417147220 */ /* 0x004fe40000400000 */
[C---:B------:R-:W-:Y:S01]  /*05a0*/  FMUL R3, R18.reuse, R3 ;  /* 0x0000000312037220 */ /* 0x040fe20000400000 */
[----:B------:R-:W-:Y:S01]  /*05b0*/  FMUL R19, R18, R19 ;  /* 0x0000001312137220 */ /* 0x000fe20000400000 */
[C---:B------:R-:W-:Y:S01]  /*05c0*/  FMUL R22, R20.reuse, R21 ;  /* 0x0000001514167220 */ /* 0x040fe20000400000 */
[----:B------:R-:W-:Y:S01]  /*05d0*/  FMUL R20, R20, R9 ;  /* 0x0000000914147220 */ /* 0x000fe20000400000 */
[-CC-:B----4-:R-:W-:Y:S01]  /*05e0*/  FFMA R2, R3, R12.reuse, R10.reuse ;  /* 0x0000000c03027223 */ /* 0x190fe2000000000a */
[----:B------:R-:W-:-:S02]  /*05f0*/  FFMA R19, R19, R12, R10 ;  /* 0x0000000c13137223 */ /* 0x000fc4000000000a */
[-CC-:B------:R-:W-:Y:S01]  /*0600*/  FFMA R3, R20, R13.reuse, R11.reuse ;  /* 0x0000000d14037223 */ /* 0x180fe2000000000b */
[----:B------:R-:W-:Y:S01]  /*0610*/  FFMA R11, R22, R13, R11 ;  /* 0x0000000d160b7223 */ /* 0x000fe2000000000b */
[----:B------:R-:W-:Y:S02]  /*0620*/  FSETP.GT.AND P3, PT, R2, RZ, PT ;  /* 0x000000ff0200720b */ /* 0x000fe40003f64000 */
[----:B------:R-:W-:Y:S02]  /*0630*/  FSETP.GT.AND P1, PT, R19, RZ, PT ;  /* 0x000000ff1300720b */ /* 0x000fe40003f24000 */
[----:B------:R-:W-:Y:S02]  /*0640*/  FSETP.GT.AND P2, PT, R3, RZ, PT ;  /* 0x000000ff0300720b */ /* 0x000fe40003f44000 */
[----:B------:R-:W-:-:S07]  /*0650*/  FSETP.GT.AND P0, PT, R11, RZ, PT ;  /* 0x000000ff0b00720b */ /* 0x000fce0003f04000 */
[----:B------:R-:W-:Y:S02]  /*0660*/  @!P3 FMUL R2, R2, 0.10000000149011611938 ;  /* 0x3dcccccd0202b820 */ /* 0x000fe40000400000 */
[----:B------:R-:W-:Y:S02]  /*0670*/  @!P1 FMUL R19, R19, 0.10000000149011611938 ;  /* 0x3dcccccd13139820 */ /* 0x000fe40000400000 */
[----:B------:R-:W-:Y:S02]  /*0680*/  @!P2 FMUL R3, R3, 0.10000000149011611938 ;  /* 0x3dcccccd0303a820 */ /* 0x000fe40000400000 */
[----:B------:R-:W-:Y:S01]  /*0690*/  @!P0 FMUL R11, R11, 0.10000000149011611938 ;  /* 0x3dcccccd0b0b8820 */ /* 0x000fe20000400000 */
[----:B------:R-:W-:Y:S01]  /*06a0*/  STS [R16+0x404], R19 ;  /* 0x0004041310007388 */ /* 0x000fe20000000800 */
[----:B------:R-:W-:-:S03]  /*06b0*/  IMAD.SHL.U32 R8, R14, 0x4, RZ ;  /* 0x000000040e087824 */ /* 0x000fc600078e00ff */
[----:B------:R0:W-:Y:S04]  /*06c0*/  STS.64 [R16], R2 ;  /* 0x0000000210007388 */ /* 0x0001e80000000a00 */
[----:B------:R1:W-:Y:S01]  /*06d0*/  STS [R16+0x408], R11 ;  /* 0x0004080b10007388 */ /* 0x0003e20000000800 */
[----:B------:R-:W-:-:S04]  /*06e0*/  SHF.R.U32.HI R9, RZ, 0x8, R8 ;  /* 0x00000008ff097819 */ /* 0x000fc80000011608 */
[----:B------:R-:W-:Y:S02]  /*06f0*/  SGXT.U32 R9, R9, 0x1 ;  /* 0x000000010909781a */ /* 0x000fe40000000000 */
[----:B------:R-:W-:Y:S02]  /*0700*/  LOP3.LUT R10, R8, 0x1fc, RZ, 0xc0, !PT ;  /* 0x000001fc080a7812 */ /* 0x000fe400078ec0ff */
[----:B------:R-:W-:Y:S02]  /*0710*/  LEA R13, R9, UR4, 0x2 ;  /* 0x00000004090d7c11 */ /* 0x000fe4000f8e10ff */
[----:B------:R-:W-:Y:S01]  /*0720*/  LOP3.LUT R8, R9, 0x1fc, R8, 0xf8, !PT ;  /* 0x000001fc09087812 */ /* 0x000fe200078ef808 */
[----:B------:R-:W2:Y:S02]  /*0730*/  S2R R18, SR_TID.X ;  /* 0x0000000000127919 */ /* 0x000ea40000002100 */
[----:B------:R-:W-:Y:S01]  /*0740*/  IMAD R20, R10, 0x4, R13 ;  /* 0x000000040a147824 */ /* 0x000fe200078e020d */
[----:B------:R-:W-:Y:S01]  /*0750*/  BAR.SYNC.DEFER_BLOCKING 0x0 ;  /* 0x0000000000007b1d */ /* 0x000fe20000010000 */
[----:B------:R-:W-:-:S05]  /*0760*/  LEA R21, R8, UR4, 0x2 ;  /* 0x0000000408157c11 */ /* 0x000fca000f8e10ff */
[----:B------:R-:W5:Y:S04]  /*0770*/  LDS R9, [R21] ;  /* 0x0000000015097984 */ /* 0x000f680000000800 */
[----:B------:R-:W3:Y:S04]  /*0780*/  LDS R8, [R20+0x4] ;  /* 0x0000040014087984 */ /* 0x000ee80000000800 */
[----:B------:R-:W4:Y:S04]  /*0790*/  LDS R13, [R21+0x8] ;  /* 0x00000800150d7984 */ /* 0x000f280000000800 */
[----:B------:R-:W4:Y:S01]  /*07a0*/  LDS R10, [R20+0xc] ;  /* 0x00000c00140a7984 */ /* 0x000f220000000800 */
[----:B------:R-:W-:Y:S01]  /*07b0*/  IMAD.SHL.U32 R12, R14, 0x8, RZ ;  /* 0x000000080e0c7824 */ /* 0x000fe200078e00ff */
[----:B--2---:R-:W-:-:S04]  /*07c0*/  SHF.R.U32.HI R18, RZ, 0x6, R18 ;  /* 0x00000006ff127819 */ /* 0x004fc80000011612 */
[----:B------:R-:W-:Y:S02]  /*07d0*/  LOP3.LUT R12, R12, 0x1f8, RZ, 0xc0, !PT ;  /* 0x000001f80c0c7812 */ /* 0x000fe400078ec0ff */
[----:B0-----:R-:W-:-:S04]  /*07e0*/  SGXT.U32 R3, R18, 0x1 ;  /* 0x000000011203781a */ /* 0x001fc80000000000 */
[C---:B------:R-:W-:Y:S02]  /*07f0*/  LOP3.LUT R2, R12.reuse, R3, RZ, 0xfc, !PT ;  /* 0x000000030c027212 */ /* 0x040fe400078efcff */
[----:B------:R-:W-:-:S05]  /*0800*/  LEA R3, R12, UR4, 0x2 ;  /* 0x000000040c037c11 */ /* 0x000fca000f8e10ff */
[----:B-1----:R-:W-:Y:S02]  /*0810*/  IMAD R11, R2, 0x4, R3 ;  /* 0x00000004020b7824 */ /* 0x002fe400078e0203 */
[----:B------:R-:W-:Y:S01]  /*0820*/  IMAD R16, R17, 0x4, R16 ;  /* 0x0000000411107824 */ /* 0x000fe200078e0210 */
[----:B------:R-:W0:Y:S01]  /*0830*/  LDC.64 R2, c[0x0][0x240] ;  /* 0x00009000ff027b82 */ /* 0x000e220000000a00 */
[----:B-----5:R-:W-:-:S07]  /*0840*/  FADD R9, R9, R4 ;  /* 0x0000000409097221 */ /* 0x020fce0000000000 */
[----:B------:R-:W-:Y:S01]  /*0850*/  BAR.SYNC.DEFER_BLOCKING 0x0 ;  /* 0x0000000000007b1d */ /* 0x000fe20000010000 */
[----:B---3--:R-:W-:Y:S01]  /*0860*/  FADD R8, R8, R5 ;  /* 0x0000000508087221 */ /* 0x008fe20000000000 */
[----:B----4-:R-:W-:Y:S01]  /*0870*/  FADD R13, R13, R6 ;  /* 0x000000060d0d7221 */ /* 0x010fe20000000000 */
[----:B------:R-:W-:-:S03]  /*0880*/  FADD R10, R10, R7 ;  /* 0x000000070a0a7221 */ /* 0x000fc60000000000 */
[----:B------:R-:W-:Y:S04]  /*0890*/  STS [R11], R9 ;  /* 0x000000090b007388 */ /* 0x000fe80000000800 */
[----:B------:R1:W-:Y:S04]  /*08a0*/  STS [R11+0x10], R8 ;  /* 0x000010080b007388 */ /* 0x0003e80000000800 */
[----:B------:R-:W-:Y:S04]  /*08b0*/  STS [R11+0x20], R13 ;  /* 0x0000200d0b007388 */ /* 0x000fe80000000800 */
[----:B------:R-:W-:Y:S01]  /*08c0*/  STS [R11+0x30], R10 ;  /* 0x0000300a0b007388 */ /* 0x000fe20000000800 */
[----:B------:R-:W-:Y:S01]  /*08d0*/  BAR.SYNC.DEFER_BLOCKING 0x0 ;  /* 0x0000000000007b1d */ /* 0x000fe20000010000 */
[----:B------:R-:W-:Y:S01]  /*08e0*/  SHF.R.S32.HI R6, RZ, 0x1e, R15 ;  /* 0x0000001eff067819 */ /* 0x000fe2000001140f */
[----:B------:R-:W-:-:S03]  /*08f0*/  IMAD.SHL.U32 R17, R15, 0x2, RZ ;  /* 0x000000020f117824 */ /* 0x000fc600078e00ff */
[----:B------:R-:W-:-:S04]  /*0900*/  SGXT R6, R6, 0x1 ;  /* 0x000000010606781a */ /* 0x000fc80000000200 */
[----:B------:R-:W-:Y:S01]  /*0910*/  LEA.HI R6, R6, R17, RZ, 0x6 ;  /* 0x0000001106067211 */ /* 0x000fe200078f30ff */
[----:B------:R-:W2:Y:S01]  /*0920*/  LDS.64 R4, [R16] ;  /* 0x0000000010047984 */ /* 0x000ea20000000a00 */
[----:B------:R-:W-:-:S03]  /*0930*/  LOP3.LUT R7, R14, 0x7f, RZ, 0xc0, !PT ;  /* 0x0000007f0e077812 */ /* 0x000fc600078ec0ff */
[C---:B-1----:R-:W-:Y:S01]  /*0940*/  IMAD.SHL.U32 R8, R6.reuse, 0x100, RZ ;  /* 0x0000010006087824 */ /* 0x042fe200078e00ff */
[----:B------:R-:W-:Y:S01]  /*0950*/  LOP3.LUT R6, R6, 0xffffffc0, RZ, 0xc0, !PT ;  /* 0xffffffc006067812 */ /* 0x000fe200078ec0ff */
[----:B------:R-:W-:Y:S01]  /*0960*/  IMAD.SHL.U32 R15, R15, 0x2, RZ ;  /* 0x000000020f0f7824 */ /* 0x000fe200078e00ff */
[----:B------:R-:W-:Y:S02]  /*0970*/  PRMT R7, R7, 0x6540, R0 ;  /* 0x0000654007077816 */ /* 0x000fe40000000000 */
[----:B------:R-:W-:Y:S02]  /*0980*/  LOP3.LUT R9, R8, 0xffffc000, RZ, 0xc0, !PT ;  /* 0xffffc00008097812 */ /* 0x000fe400078ec0ff */
[----:B------:R-:W-:Y:S02]  /*0990*/  ISETP.GE.AND P0, PT, R17, 0x100, PT ;  /* 0x000001001100780c */ /* 0x000fe40003f06270 */
[----:B------:R-:W-:Y:S02]  /*09a0*/  LOP3.LUT R0, R7, 0x80, RZ, 0xfc, !PT ;  /* 0x0000008007007812 */ /* 0x000fe400078efcff */
[----:B------:R-:W-:-:S02]  /*09b0*/  IADD3 R9, R9, R15, -R6 ;  /* 0x0000000f09097210 */ /* 0x000fc40007ffe806 */
[C---:B------:R-:W-:Y:S02]  /*09c0*/  ISETP.LT.AND P1, PT, R7.reuse, 0x100, !P0 ;  /* 0x000001000700780c */ /* 0x040fe40004721270 */
[----:B------:R-:W-:Y:S01]  /*09d0*/  ISETP.LT.AND P0, PT, R0, 0x100, !P0 ;  /* 0x000001000000780c */ /* 0x000fe20004701270 */
[----:B------:R-:W-:-:S04]  /*09e0*/  IMAD R7, R7, 0x40, R9 ;  /* 0x0000004007077824 */ /* 0x000fc800078e0209 */
[----:B0-----:R-:W-:-:S06]  /*09f0*/  IMAD.WIDE R6, R7, 0x4, R2 ;  /* 0x0000000407067825 */ /* 0x001fcc00078e0202 */
[----:B--2---:R0:W-:Y:S02]  /*0a00*/  @P1 STG.E.64 desc[UR6][R6.64], R4 ;  /* 0x0000000406001986 */ /* 0x0041e4000c101b06 */
[----:B0-----:R-:W-:Y:S05]  /*0a10*/  @!P0 EXIT ;  /* 0x000000000000894d */ /* 0x001fea0003800000 */
[----:B------:R-:W0:Y:S01]  /*0a20*/  LDS.64 R16, [R16+0x800] ;  /* 0x0008000010107984 */ /* 0x000e220000000a00 */
[----:B------:R-:W-:-:S04]  /*0a30*/  IMAD R9, R0, 0x40, R9 ;  /* 0x0000004000097824 */ /* 0x000fc800078e0209 */
[----:B------:R-:W-:-:S05]  /*0a40*/  IMAD.WIDE R2, R9, 0x4, R2 ;  /* 0x0000000409027825 */ /* 0x000fca00078e0202 */
[----:B0-----:R-:W-:Y:S01]  /*0a50*/  STG.E.64 desc[UR6][R2.64], R16 ;  /* 0x0000001002007986 */ /* 0x001fe2000c101b06 */
[----:B------:R-:W-:Y:S05]  /*0a60*/  EXIT ;  /* 0x000000000000794d */ /* 0x000fea0003800000 */
.L_x_0:
[----:B------:R-:W-:-:S00]  /*0a70*/  BRA `(.L_x_0) ;  /* 0xfffffffc00fc7947 */ /* 0x000fc0000383ffff */
[----:B------:R-:W-:-:S00]  /*0a80*/  NOP ;  /* 0x0000000000007918 */ /* 0x000fc00000000000 */
[----:B------:R-:W-:-:S00]  /*0a90*/  NOP ;  /* 0x0000000000007918 */ /* 0x000fc00000000000 */
[----:B------:R-:W-:-:S00]  /*0aa0*/  NOP ;  /* 0x0000000000007918 */ /* 0x000fc00000000000 */
[----:B------:R-:W-:-:S00]  /*0ab0*/  NOP ;  /* 0x0000000000007918 */ /* 0x000fc00000000000 */
[----:B------:R-:W-:-:S00]  /*0ac0*/  NOP ;  /* 0x0000000000007918 */ /* 0x000fc00000000000 */
[----:B------:R-:W-:-:S00]  /*0ad0*/  NOP ;  /* 0x0000000000007918 */ /* 0x000fc00000000000 */
[----:B------:R-:W-:-:S00]  /*0ae0*/  NOP ;  /* 0x0000000000007918 */ /* 0x000fc00000000000 */
[----:B------:R-:W-:-:S00]  /*0af0*/  NOP ;  /* 0x0000000000007918 */ /* 0x000fc00000000000 */
.L_x_1:


//--------------------- .nv.global.init           --------------------------
	.section	.nv.global.init,"aw",@progbits
.nv.global.init:
	.type		_$_str,@object
	.size		_$_str,(_$_str_$_2 - _$_str)
_$_str:
        /*0000*/ 	.byte	0x5f, 0x5f, 0x43, 0x55, 0x44, 0x41, 0x5f, 0x46, 0x54, 0x5a, 0x00
	.type		_$_str_$_2,@object
	.size		_$_str_$_2,(.L_1 - _$_str_$_2)
_$_str_$_2:
        /*000b*/ 	.byte	0x5f, 0x5f, 0x43, 0x55, 0x44, 0x41, 0x5f, 0x50, 0x52, 0x45, 0x43, 0x5f, 0x53, 0x51, 0x52, 0x54
        /*001b*/ 	.byte	0x00
.L_1:


//--------------------- .nv.shared.triton_poi_fused__native_batch_norm_legit_no_training_add_leaky_relu_20 --------------------------
	.section	.nv.shared.triton_poi_fused__native_batch_norm_legit_no_training_add_leaky_relu_20,"aw",@nobits
	.sectionflags	@""
	.align	16
	.zero		1024


//--------------------- .nv.constant0.triton_poi_fused__native_batch_norm_legit_no_training_add_leaky_relu_20 --------------------------
	.section	.nv.constant0.triton_poi_fused__native_batch_norm_legit_no_training_add_leaky_relu_20,"a",@progbits
	.sectionflags	@""
	.align	4
.nv.constant0.triton_poi_fused__native_batch_norm_legit_no_training_add_leaky_relu_20:
	.zero		592
